//
// Generated by NVIDIA NVVM Compiler
//
// Compiler Build ID: CL-36424714
// Cuda compilation tools, release 13.0, V13.0.88
// Based on NVVM 20.0.0
//

.version 9.0
.target sm_100
.address_size 64

	// .globl	_Z14vectorIncreasePfi

.visible .entry _Z14vectorIncreasePfi(
	.param .u64 .ptr .align 1 _Z14vectorIncreasePfi_param_0,
	.param .u32 _Z14vectorIncreasePfi_param_1
)
{
	.reg .pred 	%p<2>;
	.reg .b32 	%r<6>;
	.reg .b32 	%f<3>;
	.reg .b64 	%rd<5>;

	ld.param.u64 	%rd1, [_Z14vectorIncreasePfi_param_0];
	ld.param.u32 	%r2, [_Z14vectorIncreasePfi_param_1];
	mov.u32 	%r3, %ntid.x;
	mov.u32 	%r4, %ctaid.x;
	mov.u32 	%r5, %tid.x;
	mad.lo.s32 	%r1, %r3, %r4, %r5;
	setp.ge.s32 	%p1, %r1, %r2;
	@%p1 bra 	$L__BB0_2;
	cvta.to.global.u64 	%rd2, %rd1;
	mul.wide.s32 	%rd3, %r1, 4;
	add.s64 	%rd4, %rd2, %rd3;
	ld.global.f32 	%f1, [%rd4];
	add.f32 	%f2, %f1, 0f3F800000;
	st.global.f32 	[%rd4], %f2;
$L__BB0_2:
	ret;

}


// ===== COMPILED SASS (sm_100) =====

	.target	sm_100

	.elftype	@"ET_EXEC"


//--------------------- .note.nv.tkinfo           --------------------------
	.section	.note.nv.tkinfo,"",@"SHT_NOTE"
	.sectionflags	@"SHF_NOTE_NV_TKINFO"
	.tkinfo
        /*0018*/ 	.word	0x00000002
        /*0030*/ 	.string	""
        /*0030*/ 	.string	"ptxas"
        /*0030*/ 	.string	"Cuda compilation tools, release 13.0, V13.0.88"
        /*0030*/ 	.string	"Build cuda_13.0.r13.0/compiler.36424714_0"
        /*0030*/ 	.string	"-arch sm_100 -m 64 "



//--------------------- .note.nv.cuinfo           --------------------------
	.section	.note.nv.cuinfo,"",@"SHT_NOTE"
	.sectionflags	@"SHF_NOTE_NV_CUINFO"
        /*0018*/ 	.short	0x0002
        /*001a*/ 	.short	0x0064
        /*001c*/ 	.short	0x0082
	.zero		2


//--------------------- .nv.info                  --------------------------
	.section	.nv.info,"",@"SHT_CUDA_INFO"
	.align	4


	//----- nvinfo : EIATTR_REGCOUNT
	.align		4
        /*0000*/ 	.byte	0x04, 0x2f
        /*0002*/ 	.short	(.L_1 - .L_0)
	.align		4
.L_0:
        /*0004*/ 	.word	index@(_Z14vectorIncreasePfi)
        /*0008*/ 	.word	0x00000008


	//----- nvinfo : EIATTR_FRAME_SIZE
	.align		4
.L_1:
        /*000c*/ 	.byte	0x04, 0x11
        /*000e*/ 	.short	(.L_3 - .L_2)
	.align		4
.L_2:
        /*0010*/ 	.word	index@(_Z14vectorIncreasePfi)
        /*0014*/ 	.word	0x00000000


	//----- nvinfo : EIATTR_MIN_STACK_SIZE
	.align		4
.L_3:
        /*0018*/ 	.byte	0x04, 0x12
        /*001a*/ 	.short	(.L_5 - .L_4)
	.align		4
.L_4:
        /*001c*/ 	.word	index@(_Z14vectorIncreasePfi)
        /*0020*/ 	.word	0x00000000
.L_5:


//--------------------- .nv.compat                --------------------------
	.section	.nv.compat,"",@"SHT_CUDA_COMPAT_INFO"
	.align	4
        /*0000*/ 	.byte	0x02, 0x09, 0x00, 0x00, 0x02, 0x02, 0x01, 0x00, 0x02, 0x05, 0x05, 0x00, 0x03, 0x07, 0x01, 0x01
        /*0010*/ 	.byte	0x02, 0x03, 0x00, 0x00, 0x02, 0x06, 0x01, 0x00, 0x04, 0x0b, 0x08, 0x00, 0x09, 0x00, 0x00, 0x00
        /*0020*/ 	.byte	0x00, 0x00, 0x00, 0x00


//--------------------- .nv.info._Z14vectorIncreasePfi --------------------------
	.section	.nv.info._Z14vectorIncreasePfi,"",@"SHT_CUDA_INFO"
	.sectionflags	@""
	.align	4


	//----- nvinfo : EIATTR_CUDA_API_VERSION
	.align		4
        /*0000*/ 	.byte	0x04, 0x37
        /*0002*/ 	.short	(.L_7 - .L_6)
.L_6:
        /*0004*/ 	.word	0x00000082


	//----- nvinfo : EIATTR_KPARAM_INFO
	.align		4
.L_7:
        /*0008*/ 	.byte	0x04, 0x17
        /*000a*/ 	.short	(.L_9 - .L_8)
.L_8:
        /*000c*/ 	.word	0x00000000
        /*0010*/ 	.short	0x0001
        /*0012*/ 	.short	0x0008
        /*0014*/ 	.byte	0x00, 0xf0, 0x11, 0x00


	//----- nvinfo : EIATTR_KPARAM_INFO
	.align		4
.L_9:
        /*0018*/ 	.byte	0x04, 0x17
        /*001a*/ 	.short	(.L_11 - .L_10)
.L_10:
        /*001c*/ 	.word	0x00000000
        /*0020*/ 	.short	0x0000
        /*0022*/ 	.short	0x0000
        /*0024*/ 	.byte	0x00, 0xf5, 0x21, 0x00


	//----- nvinfo : EIATTR_SPARSE_MMA_MASK
	.align		4
.L_11:
        /*0028*/ 	.byte	0x03, 0x50
        /*002a*/ 	.short	0x0000


	//----- nvinfo : EIATTR_MAXREG_COUNT
	.align		4
        /*002c*/ 	.byte	0x03, 0x1b
        /*002e*/ 	.short	0x00ff


	//----- nvinfo : EIATTR_MERCURY_ISA_VERSION
	.align		4
        /*0030*/ 	.byte	0x03, 0x5f
        /*0032*/ 	.short	0x0101


	//----- nvinfo : EIATTR_VRC_CTA_INIT_COUNT
	.align		4
        /*0034*/ 	.byte	0x02, 0x4a
	.zero		1
	.zero		1


	//----- nvinfo : EIATTR_EXIT_INSTR_OFFSETS
	.align		4
        /*0038*/ 	.byte	0x04, 0x1c
        /*003a*/ 	.short	(.L_13 - .L_12)


	//   ....[0]....
.L_12:
        /*003c*/ 	.word	0x00000070


	//   ....[1]....
        /*0040*/ 	.word	0x000000e0


	//----- nvinfo : EIATTR_CBANK_PARAM_SIZE
	.align		4
.L_13:
        /*0044*/ 	.byte	0x03, 0x19
        /*0046*/ 	.short	0x000c


	//----- nvinfo : EIATTR_PARAM_CBANK
	.align		4
        /*0048*/ 	.byte	0x04, 0x0a
        /*004a*/ 	.short	(.L_15 - .L_14)
	.align		4
.L_14:
        /*004c*/ 	.word	index@(.nv.constant0._Z14vectorIncreasePfi)
        /*0050*/ 	.short	0x0380
        /*0052*/ 	.short	0x000c


	//----- nvinfo : EIATTR_SW_WAR
	.align		4
.L_15:
        /*0054*/ 	.byte	0x04, 0x36
        /*0056*/ 	.short	(.L_17 - .L_16)
.L_16:
        /*0058*/ 	.word	0x00000008
.L_17:


//--------------------- .nv.callgraph             --------------------------
	.section	.nv.callgraph,"",@"SHT_CUDA_CALLGRAPH"
	.align	4
	.sectionentsize	8
	.align		4
        /*0000*/ 	.word	0x00000000
	.align		4
        /*0004*/ 	.word	0xffffffff
	.align		4
        /*0008*/ 	.word	0x00000000
	.align		4
        /*000c*/ 	.word	0xfffffffe
	.align		4
        /*0010*/ 	.word	0x00000000
	.align		4
        /*0014*/ 	.word	0xfffffffd
	.align		4
        /*0018*/ 	.word	0x00000000
	.align		4
        /*001c*/ 	.word	0xfffffffc


//--------------------- .text._Z14vectorIncreasePfi --------------------------
	.section	.text._Z14vectorIncreasePfi,"ax",@progbits
	.align	128
        .global         _Z14vectorIncreasePfi
        .type           _Z14vectorIncreasePfi,@function
        .size           _Z14vectorIncreasePfi,(.L_x_1 - _Z14vectorIncreasePfi)
        .other          _Z14vectorIncreasePfi,@"STO_CUDA_ENTRY STV_DEFAULT"
_Z14vectorIncreasePfi:
.text._Z14vectorIncreasePfi:
[----:B------:R-:W-:Y:S01]  /*0000*/  LDC R1, c[0x0][0x37c] ;  /* 0x0000df00ff017b82 */ /* 0x000fe20000000800 */
[----:B------:R-:W0:Y:S01]  /*0010*/  S2R R5, SR_CTAID.X ;  /* 0x0000000000057919 */ /* 0x000e220000002500 */
[----:B------:R-:W0:Y:S01]  /*0020*/  LDCU UR4, c[0x0][0x360] ;  /* 0x00006c00ff0477ac */ /* 0x000e220008000800 */
[----:B------:R-:W0:Y:S01]  /*0030*/  S2R R0, SR_TID.X ;  /* 0x0000000000007919 */ /* 0x000e220000002100 */
[----:B------:R-:W1:Y:S01]  /*0040*/  LDCU UR5, c[0x0][0x388] ;  /* 0x00007100ff0577ac */ /* 0x000e620008000800 */
[----:B0-----:R-:W-:-:S05]  /*0050*/  IMAD R5, R5, UR4, R0 ;  /* 0x0000000405057c24 */ /* 0x001fca000f8e0200 */
[----:B-1----:R-:W-:-:S13]  /*0060*/  ISETP.GE.AND P0, PT, R5, UR5, PT ;  /* 0x0000000505007c0c */ /* 0x002fda000bf06270 */
[----:B------:R-:W-:Y:S05]  /*0070*/  @P0 EXIT ;  /* 0x000000000000094d */ /* 0x000fea0003800000 */
[----:B------:R-:W0:Y:S01]  /*0080*/  LDC.64 R2, c[0x0][0x380] ;  /* 0x0000e000ff027b82 */ /* 0x000e220000000a00 */
[----:B------:R-:W1:Y:S01]  /*0090*/  LDCU.64 UR4, c[0x0][0x358] ;  /* 0x00006b00ff0477ac */ /* 0x000e620008000a00 */
[----:B0-----:R-:W-:-:S05]  /*00a0*/  IMAD.WIDE R2, R5, 0x4, R2 ;  /* 0x0000000405027825 */ /* 0x001fca00078e0202 */
[----:B-1----:R-:W2:Y:S02]  /*00b0*/  LDG.E R0, desc[UR4][R2.64] ;  /* 0x0000000402007981 */ /* 0x002ea4000c1e1900 */
[----:B--2---:R-:W-:-:S05]  /*00c0*/  FADD R5, R0, 1 ;  /* 0x3f80000000057421 */ /* 0x004fca0000000000 */
[----:B------:R-:W-:Y:S01]  /*00d0*/  STG.E desc[UR4][R2.64], R5 ;  /* 0x0000000502007986 */ /* 0x000fe2000c101904 */
[----:B------:R-:W-:Y:S05]  /*00e0*/  EXIT ;  /* 0x000000000000794d */ /* 0x000fea0003800000 */
.L_x_0:
[----:B------:R-:W-:-:S00]  /*00f0*/  BRA `(.L_x_0) ;  /* 0xfffffffc00fc7947 */ /* 0x000fc0000383ffff */
[----:B------:R-:W-:-:S00]  /*0100*/  NOP ;  /* 0x0000000000007918 */ /* 0x000fc00000000000 */
[----:B------:R-:W-:-:S00]  /*0110*/  NOP ;  /* 0x0000000000007918 */ /* 0x000fc00000000000 */
[----:B------:R-:W-:-:S00]  /*0120*/  NOP ;  /* 0x0000000000007918 */ /* 0x000fc00000000000 */
[----:B------:R-:W-:-:S00]  /*0130*/  NOP ;  /* 0x0000000000007918 */ /* 0x000fc00000000000 */
[----:B------:R-:W-:-:S00]  /*0140*/  NOP ;  /* 0x0000000000007918 */ /* 0x000fc00000000000 */
[----:B------:R-:W-:-:S00]  /*0150*/  NOP ;  /* 0x0000000000007918 */ /* 0x000fc00000000000 */
[----:B------:R-:W-:-:S00]  /*0160*/  NOP ;  /* 0x0000000000007918 */ /* 0x000fc00000000000 */
[----:B------:R-:W-:-:S00]  /*0170*/  NOP ;  /* 0x0000000000007918 */ /* 0x000fc00000000000 */
.L_x_1:


//--------------------- .nv.shared.reserved.0     --------------------------
	.section	.nv.shared.reserved.0,"aw",@nobits
	.weak		__nv_reservedSMEM_offset_0_alias
	.size		__nv_reservedSMEM_offset_0_alias, 0, 64
	.other		__nv_reservedSMEM_offset_0_alias,@"STO_CUDA_RESERVED_SHARED STV_DEFAULT"
__nv_reservedSMEM_offset_0_alias:
	.zero		0
	.zero		64


//--------------------- .nv.constant0._Z14vectorIncreasePfi --------------------------
	.section	.nv.constant0._Z14vectorIncreasePfi,"a",@progbits
	.sectionflags	@""
	.align	4
.nv.constant0._Z14vectorIncreasePfi:
	.zero		908


//--------------------- SYMBOLS --------------------------

	.type		.nv.reservedSmem.offset0,@object
	.size		.nv.reservedSmem.offset0,0x4
